	.headerflags	@"EF_CUDA_TEXMODE_UNIFIED EF_CUDA_64BIT_ADDRESS EF_CUDA_ACCELERATORS EF_CUDA_SM90 EF_CUDA_VIRTUAL_SM(EF_CUDA_SM90)"
	.elftype	@"ET_EXEC"


//--------------------- .nv.info                  --------------------------
	.section	.nv.info,"",@"SHT_CUDA_INFO"
	.align	4


	//----- nvinfo : EIATTR_REGCOUNT
	.align		4
        /*0000*/ 	.byte	0x04, 0x2f
        /*0002*/ 	.short	(.L_1 - .L_0)
	.align		4
.L_0:
        /*0004*/ 	.word	index@(triton_mm)
        /*0008*/ 	.word	0x00000048


	//----- nvinfo : EIATTR_MIN_STACK_SIZE
	.align		4
.L_1:
        /*000c*/ 	.byte	0x04, 0x12
        /*000e*/ 	.short	(.L_3 - .L_2)
	.align		4
.L_2:
        /*0010*/ 	.word	index@(triton_mm)
        /*0014*/ 	.word	0x00000000


	//----- nvinfo : EIATTR_FRAME_SIZE
	.align		4
.L_3:
        /*0018*/ 	.byte	0x04, 0x11
        /*001a*/ 	.short	(.L_5 - .L_4)
	.align		4
.L_4:
        /*001c*/ 	.word	index@(triton_mm)
        /*0020*/ 	.word	0x00000000


	//----- nvinfo : EIATTR_MIN_STACK_SIZE
	.align		4
.L_5:
        /*0024*/ 	.byte	0x04, 0x12
        /*0026*/ 	.short	(.L_7 - .L_6)
	.align		4
.L_6:
        /*0028*/ 	.word	index@(triton_mm)
        /*002c*/ 	.word	0x00000000
.L_7:


//--------------------- .nv.info.triton_mm        --------------------------
	.section	.nv.info.triton_mm,"",@"SHT_CUDA_INFO"
	.sectionflags	@""
	.align	4


	//----- nvinfo : EIATTR_CUDA_API_VERSION
	.align		4
        /*0000*/ 	.byte	0x04, 0x37
        /*0002*/ 	.short	(.L_9 - .L_8)
.L_8:
        /*0004*/ 	.word	0x0000007c


	//----- nvinfo : EIATTR_KPARAM_INFO
	.align		4
.L_9:
        /*0008*/ 	.byte	0x04, 0x17
        /*000a*/ 	.short	(.L_11 - .L_10)
.L_10:
        /*000c*/ 	.word	0x00000000
        /*0010*/ 	.short	0x0003
        /*0012*/ 	.short	0x0018
        /*0014*/ 	.byte	0x00, 0xf0, 0x21, 0x00


	//----- nvinfo : EIATTR_KPARAM_INFO
	.align		4
.L_11:
        /*0018*/ 	.byte	0x04, 0x17
        /*001a*/ 	.short	(.L_13 - .L_12)
.L_12:
        /*001c*/ 	.word	0x00000000
        /*0020*/ 	.short	0x0002
        /*0022*/ 	.short	0x0010
        /*0024*/ 	.byte	0x00, 0xf0, 0x21, 0x00


	//----- nvinfo : EIATTR_KPARAM_INFO
	.align		4
.L_13:
        /*0028*/ 	.byte	0x04, 0x17
        /*002a*/ 	.short	(.L_15 - .L_14)
.L_14:
        /*002c*/ 	.word	0x00000000
        /*0030*/ 	.short	0x0001
        /*0032*/ 	.short	0x0008
        /*0034*/ 	.byte	0x00, 0xf0, 0x21, 0x00


	//----- nvinfo : EIATTR_KPARAM_INFO
	.align		4
.L_15:
        /*0038*/ 	.byte	0x04, 0x17
        /*003a*/ 	.short	(.L_17 - .L_16)
.L_16:
        /*003c*/ 	.word	0x00000000
        /*0040*/ 	.short	0x0000
        /*0042*/ 	.short	0x0000
        /*0044*/ 	.byte	0x00, 0xf0, 0x21, 0x00


	//----- nvinfo : EIATTR_SPARSE_MMA_MASK
	.align		4
.L_17:
        /*0048*/ 	.byte	0x03, 0x50
        /*004a*/ 	.short	0x0000


	//----- nvinfo : EIATTR_MAXREG_COUNT
	.align		4
        /*004c*/ 	.byte	0x03, 0x1b
        /*004e*/ 	.short	0x00ff


	//----- nvinfo : EIATTR_COOP_GROUP_MASK_REGIDS
	.align		4
        /*0050*/ 	.byte	0x04, 0x29
        /*0052*/ 	.short	(.L_19 - .L_18)


	//   ....[0]....
.L_18:
        /*0054*/ 	.word	0xffffffff


	//----- nvinfo : EIATTR_COOP_GROUP_INSTR_OFFSETS
	.align		4
.L_19:
        /*0058*/ 	.byte	0x04, 0x28
        /*005a*/ 	.short	(.L_21 - .L_20)


	//   ....[0]....
.L_20:
        /*005c*/ 	.word	0x00000bd0


	//----- nvinfo : EIATTR_EXIT_INSTR_OFFSETS
	.align		4
.L_21:
        /*0060*/ 	.byte	0x04, 0x1c
        /*0062*/ 	.short	(.L_23 - .L_22)


	//   ....[0]....
.L_22:
        /*0064*/ 	.word	0x00001bf0


	//   ....[1]....
        /*0068*/ 	.word	0x00001c10


	//----- nvinfo : EIATTR_MAX_THREADS
	.align		4
.L_23:
        /*006c*/ 	.byte	0x04, 0x05
        /*006e*/ 	.short	(.L_25 - .L_24)
.L_24:
        /*0070*/ 	.word	0x00000080
        /*0074*/ 	.word	0x00000001
        /*0078*/ 	.word	0x00000001


	//----- nvinfo : EIATTR_CBANK_PARAM_SIZE
	.align		4
.L_25:
        /*007c*/ 	.byte	0x03, 0x19
        /*007e*/ 	.short	0x0020


	//----- nvinfo : EIATTR_PARAM_CBANK
	.align		4
        /*0080*/ 	.byte	0x04, 0x0a
        /*0082*/ 	.short	(.L_27 - .L_26)
	.align		4
.L_26:
        /*0084*/ 	.word	index@(.nv.constant0.triton_mm)
        /*0088*/ 	.short	0x0210
        /*008a*/ 	.short	0x0020


	//----- nvinfo : EIATTR_SW_WAR
	.align		4
.L_27:
        /*008c*/ 	.byte	0x04, 0x36
        /*008e*/ 	.short	(.L_29 - .L_28)
.L_28:
        /*0090*/ 	.word	0x00000008
.L_29:


//--------------------- .nv.callgraph             --------------------------
	.section	.nv.callgraph,"",@"SHT_CUDA_CALLGRAPH"
	.align	4
	.sectionentsize	8
	.align		4
        /*0000*/ 	.word	0x00000000
	.align		4
        /*0004*/ 	.word	0xffffffff
	.align		4
        /*0008*/ 	.word	0x00000000
	.align		4
        /*000c*/ 	.word	0xfffffffe
	.align		4
        /*0010*/ 	.word	0x00000000
	.align		4
        /*0014*/ 	.word	0xfffffffd
	.align		4
        /*0018*/ 	.word	0x00000000
	.align		4
        /*001c*/ 	.word	0xfffffffc


//--------------------- .text.triton_mm           --------------------------
	.section	.text.triton_mm,"ax",@progbits
	.sectionflags	@"SHF_BARRIERS=1"
	.align	128
        .global         triton_mm
        .type           triton_mm,@function
        .size           triton_mm,(.L_x_2 - triton_mm)
        .other          triton_mm,@"STO_CUDA_ENTRY STV_DEFAULT"
triton_mm:
.text.triton_mm:
[----:B------:R-:W1:Y:S01]  /*0000*/  LDC R1, c[0x0][0x28] ;  /* 0x00000a00ff017b82 */ /* 0x000e620000000800 */
[----:B------:R-:W2:Y:S01]  /*0010*/  S2R R9, SR_CTAID.X ;  /* 0x0000000000097919 */ /* 0x000ea20000002500 */
[----:B------:R-:W-:-:S06]  /*0020*/  IMAD.MOV.U32 R3, RZ, RZ, 0x40 ;  /* 0x00000040ff037424 */ /* 0x000fcc00078e00ff */
[----:B------:R-:W3:Y:S01]  /*0030*/  S2UR UR14, SR_CgaCtaId ;  /* 0x00000000000e79c3 */ /* 0x000ee20000008800 */
[----:B------:R-:W-:Y:S01]  /*0040*/  UMOV UR4, 0x400 ;  /* 0x0000040000047882 */ /* 0x000fe20000000000 */
[----:B------:R-:W4:Y:S01]  /*0050*/  S2R R18, SR_TID.X ;  /* 0x0000000000127919 */ /* 0x000f220000002100 */
[----:B------:R-:W-:Y:S01]  /*0060*/  ULDC.64 UR18, c[0x0][0x208] ;  /* 0x0000820000127ab9 */ /* 0x000fe20000000a00 */
[----:B------:R-:W-:Y:S01]  /*0070*/  IMAD.MOV.U32 R66, RZ, RZ, -0x40 ;  /* 0xffffffc0ff427424 */ /* 0x000fe200078e00ff */
[----:B------:R-:W-:Y:S02]  /*0080*/  CS2R R42, SRZ ;  /* 0x00000000002a7805 */ /* 0x000fe4000001ff00 */
[----:B------:R-:W-:Y:S02]  /*0090*/  CS2R R44, SRZ ;  /* 0x00000000002c7805 */ /* 0x000fe4000001ff00 */
[----:B------:R-:W-:Y:S01]  /*00a0*/  CS2R R46, SRZ ;  /* 0x00000000002e7805 */ /* 0x000fe2000001ff00 */
[----:B------:R-:W5:Y:S01]  /*00b0*/  LDC.64 R22, c[0x0][0x220] ;  /* 0x00008800ff167b82 */ /* 0x000f620000000a00 */
[----:B------:R-:W-:-:S02]  /*00c0*/  CS2R R48, SRZ ;  /* 0x0000000000307805 */ /* 0x000fc4000001ff00 */
[----:B------:R-:W-:Y:S02]  /*00d0*/  CS2R R50, SRZ ;  /* 0x0000000000327805 */ /* 0x000fe4000001ff00 */
[----:B------:R-:W-:Y:S02]  /*00e0*/  CS2R R52, SRZ ;  /* 0x0000000000347805 */ /* 0x000fe4000001ff00 */
[----:B------:R-:W-:Y:S01]  /*00f0*/  CS2R R54, SRZ ;  /* 0x0000000000367805 */ /* 0x000fe2000001ff00 */
[----:B------:R-:W-:Y:S01]  /*0100*/  UMOV UR15, 0x1 ;  /* 0x00000001000f7882 */ /* 0x000fe20000000000 */
[----:B------:R-:W-:Y:S01]  /*0110*/  UMOV UR16, 0xffffffff ;  /* 0xffffffff00107882 */ /* 0x000fe20000000000 */
[----:B------:R-:W-:Y:S01]  /*0120*/  UMOV UR5, URZ ;  /* 0x0000003f00057c82 */ /* 0x000fe20008000000 */
[----:B---3--:R-:W-:-:S03]  /*0130*/  UPRMT UR14, UR14, 0x654, UR4 ;  /* 0x000006540e0e7896 */ /* 0x008fc60008000004 */
[----:B------:R-:W-:Y:S01]  /*0140*/  UMOV UR4, URZ ;  /* 0x0000003f00047c82 */ /* 0x000fe20008000000 */
[----:B--2---:R-:W-:-:S04]  /*0150*/  SHF.R.S32.HI R0, RZ, 0x1f, R9 ;  /* 0x0000001fff007819 */ /* 0x004fc80000011409 */
[----:B------:R-:W-:Y:S02]  /*0160*/  LEA.HI R0, R0, R9, RZ, 0x3 ;  /* 0x0000000900007211 */ /* 0x000fe400078f18ff */
[--C-:B----4-:R-:W-:Y:S02]  /*0170*/  SHF.R.U32.HI R10, RZ, 0x3, R18.reuse ;  /* 0x00000003ff0a7819 */ /* 0x110fe40000011612 */
[----:B------:R-:W-:Y:S02]  /*0180*/  LOP3.LUT R0, R0, 0xfffffff8, RZ, 0xc0, !PT ;  /* 0xfffffff800007812 */ /* 0x000fe400078ec0ff */
[----:B------:R-:W-:Y:S02]  /*0190*/  SGXT.U32 R10, R10, 0x4 ;  /* 0x000000040a0a781a */ /* 0x000fe40000000000 */
[----:B------:R-:W-:Y:S01]  /*01a0*/  SHF.R.U32.HI R65, RZ, 0x5, R18 ;  /* 0x00000005ff417819 */ /* 0x000fe20000011612 */
[--C-:B------:R-:W-:Y:S02]  /*01b0*/  IMAD.MOV R4, RZ, RZ, -R0.reuse ;  /* 0x000000ffff047224 */ /* 0x100fe400078e0a00 */
[----:B------:R-:W-:Y:S01]  /*01c0*/  IMAD.IADD R7, R9, 0x1, -R0 ;  /* 0x0000000109077824 */ /* 0x000fe200078e0a00 */
[----:B------:R-:W-:-:S02]  /*01d0*/  LOP3.LUT R65, R65, 0x7fffffc, RZ, 0xc0, !PT ;  /* 0x07fffffc41417812 */ /* 0x000fc400078ec0ff */
[----:B------:R-:W-:Y:S02]  /*01e0*/  VIADDMNMX R4, R4, R3, 0x8, PT ;  /* 0x0000000804047446 */ /* 0x000fe40003800103 */
[----:B------:R-:W-:Y:S02]  /*01f0*/  IABS R8, R7 ;  /* 0x0000000700087213 */ /* 0x000fe40000000000 */
[-C--:B------:R-:W-:Y:S02]  /*0200*/  IABS R11, R4.reuse ;  /* 0x00000004000b7213 */ /* 0x080fe40000000000 */
[----:B------:R-:W-:Y:S02]  /*0210*/  LOP3.LUT R7, R7, R4, RZ, 0x3c, !PT ;  /* 0x0000000407077212 */ /* 0x000fe400078e3cff */
[----:B------:R-:W2:Y:S02]  /*0220*/  I2F.RP R5, R11 ;  /* 0x0000000b00057306 */ /* 0x000ea40000209400 */
[----:B------:R-:W-:-:S06]  /*0230*/  ISETP.GE.AND P2, PT, R7, RZ, PT ;  /* 0x000000ff0700720c */ /* 0x000fcc0003f46270 */
[----:B--2---:R-:W2:Y:S02]  /*0240*/  MUFU.RCP R5, R5 ;  /* 0x0000000500057308 */ /* 0x004ea40000001000 */
[----:B--2---:R-:W-:Y:S01]  /*0250*/  VIADD R2, R5, 0xffffffe ;  /* 0x0ffffffe05027836 */ /* 0x004fe20000000000 */
[----:B------:R-:W-:-:S05]  /*0260*/  IABS R5, R9 ;  /* 0x0000000900057213 */ /* 0x000fca0000000000 */
[----:B------:R2:W3:Y:S02]  /*0270*/  F2I.FTZ.U32.TRUNC.NTZ R3, R2 ;  /* 0x0000000200037305 */ /* 0x0004e4000021f000 */
[----:B--2---:R-:W-:Y:S02]  /*0280*/  IMAD.MOV.U32 R2, RZ, RZ, RZ ;  /* 0x000000ffff027224 */ /* 0x004fe400078e00ff */
[----:B---3--:R-:W-:-:S04]  /*0290*/  IMAD.MOV R6, RZ, RZ, -R3 ;  /* 0x000000ffff067224 */ /* 0x008fc800078e0a03 */
[----:B------:R-:W-:Y:S01]  /*02a0*/  IMAD R13, R6, R11, RZ ;  /* 0x0000000b060d7224 */ /* 0x000fe200078e02ff */
[----:B------:R-:W-:-:S03]  /*02b0*/  IABS R6, R4 ;  /* 0x0000000400067213 */ /* 0x000fc60000000000 */
[----:B------:R-:W-:-:S04]  /*02c0*/  IMAD.HI.U32 R3, R3, R13, R2 ;  /* 0x0000000d03037227 */ /* 0x000fc800078e0002 */
[----:B------:R-:W-:Y:S02]  /*02d0*/  IMAD.MOV R6, RZ, RZ, -R6 ;  /* 0x000000ffff067224 */ /* 0x000fe400078e0a06 */
[----:B------:R-:W-:-:S04]  /*02e0*/  IMAD.HI.U32 R2, R3, R5, RZ ;  /* 0x0000000503027227 */ /* 0x000fc800078e00ff */
[----:B------:R-:W-:-:S04]  /*02f0*/  IMAD.HI.U32 R3, R3, R8, RZ ;  /* 0x0000000803037227 */ /* 0x000fc800078e00ff */
[-C--:B------:R-:W-:Y:S02]  /*0300*/  IMAD R2, R2, R6.reuse, R5 ;  /* 0x0000000602027224 */ /* 0x080fe400078e0205 */
[----:B------:R-:W-:-:S03]  /*0310*/  IMAD R5, R3, R6, R8 ;  /* 0x0000000603057224 */ /* 0x000fc600078e0208 */
[C---:B------:R-:W-:Y:S02]  /*0320*/  ISETP.GT.U32.AND P1, PT, R11.reuse, R2, PT ;  /* 0x000000020b00720c */ /* 0x040fe40003f24070 */
[----:B------:R-:W-:-:S11]  /*0330*/  ISETP.GT.U32.AND P0, PT, R11, R5, PT ;  /* 0x000000050b00720c */ /* 0x000fd60003f04070 */
[--C-:B------:R-:W-:Y:S01]  /*0340*/  @!P1 IMAD.IADD R2, R2, 0x1, -R11.reuse ;  /* 0x0000000102029824 */ /* 0x100fe200078e0a0b */
[----:B------:R-:W-:Y:S01]  /*0350*/  ISETP.GE.AND P1, PT, R9, RZ, PT ;  /* 0x000000ff0900720c */ /* 0x000fe20003f26270 */
[----:B------:R-:W-:Y:S02]  /*0360*/  @!P0 IMAD.IADD R5, R5, 0x1, -R11 ;  /* 0x0000000105058824 */ /* 0x000fe400078e0a0b */
[----:B------:R-:W-:Y:S01]  /*0370*/  @!P0 VIADD R3, R3, 0x1 ;  /* 0x0000000103038836 */ /* 0x000fe20000000000 */
[----:B------:R-:W-:Y:S02]  /*0380*/  ISETP.GT.U32.AND P4, PT, R11, R2, PT ;  /* 0x000000020b00720c */ /* 0x000fe40003f84070 */
[----:B------:R-:W-:Y:S02]  /*0390*/  ISETP.GE.U32.AND P3, PT, R5, R11, PT ;  /* 0x0000000b0500720c */ /* 0x000fe40003f66070 */
[----:B------:R-:W-:-:S09]  /*03a0*/  ISETP.NE.AND P0, PT, R4, RZ, PT ;  /* 0x000000ff0400720c */ /* 0x000fd20003f05270 */
[----:B------:R-:W-:Y:S02]  /*03b0*/  @!P4 IMAD.IADD R2, R2, 0x1, -R11 ;  /* 0x000000010202c824 */ /* 0x000fe400078e0a0b */
[----:B------:R-:W-:Y:S02]  /*03c0*/  @P3 VIADD R3, R3, 0x1 ;  /* 0x0000000103033836 */ /* 0x000fe40000000000 */
[----:B------:R-:W-:Y:S02]  /*03d0*/  @!P1 IMAD.MOV R2, RZ, RZ, -R2 ;  /* 0x000000ffff029224 */ /* 0x000fe400078e0a02 */
[----:B------:R-:W-:Y:S01]  /*03e0*/  IMAD.MOV.U32 R6, RZ, RZ, R3 ;  /* 0x000000ffff067224 */ /* 0x000fe200078e0003 */
[----:B------:R-:W-:Y:S01]  /*03f0*/  LOP3.LUT R3, RZ, R4, RZ, 0x33, !PT ;  /* 0x00000004ff037212 */ /* 0x000fe200078e33ff */
[----:B------:R-:W-:Y:S01]  /*0400*/  IMAD.SHL.U32 R11, R18, 0x8, RZ ;  /* 0x00000008120b7824 */ /* 0x000fe200078e00ff */
[----:B------:R-:W-:Y:S01]  /*0410*/  LOP3.LUT R4, R10, 0x20, RZ, 0xfc, !PT ;  /* 0x000000200a047812 */ /* 0x000fe200078efcff */
[----:B------:R-:W-:Y:S01]  /*0420*/  @!P2 IMAD.MOV R6, RZ, RZ, -R6 ;  /* 0x000000ffff06a224 */ /* 0x000fe200078e0a06 */
[----:B------:R-:W-:-:S02]  /*0430*/  SEL R5, R3, R2, !P0 ;  /* 0x0000000203057207 */ /* 0x000fc40004000000 */
[----:B------:R-:W-:Y:S02]  /*0440*/  LOP3.LUT R7, R11, 0x38, R18, 0x48, !PT ;  /* 0x000000380b077812 */ /* 0x000fe400078e4812 */
[----:B------:R-:W-:Y:S01]  /*0450*/  SEL R3, R3, R6, !P0 ;  /* 0x0000000603037207 */ /* 0x000fe20004000000 */
[----:B------:R-:W-:Y:S01]  /*0460*/  IMAD.IADD R20, R0, 0x1, R5 ;  /* 0x0000000100147824 */ /* 0x000fe200078e0205 */
[C---:B------:R-:W-:Y:S02]  /*0470*/  LOP3.LUT R2, R10.reuse, 0x10, RZ, 0xfc, !PT ;  /* 0x000000100a027812 */ /* 0x040fe400078efcff */
[----:B------:R-:W-:Y:S01]  /*0480*/  SHF.R.S32.HI R15, RZ, 0x19, R3 ;  /* 0x00000019ff0f7819 */ /* 0x000fe20000011403 */
[----:B------:R-:W-:Y:S01]  /*0490*/  IMAD.SHL.U32 R3, R3, 0x40, RZ ;  /* 0x0000004003037824 */ /* 0x000fe200078e00ff */
[----:B------:R-:W-:Y:S01]  /*04a0*/  LOP3.LUT R5, R10, 0x30, RZ, 0xfc, !PT ;  /* 0x000000300a057812 */ /* 0x000fe200078efcff */
[----:B------:R-:W-:Y:S01]  /*04b0*/  IMAD.SHL.U32 R9, R20, 0x40, RZ ;  /* 0x0000004014097824 */ /* 0x000fe200078e00ff */
[----:B------:R-:W-:Y:S01]  /*04c0*/  SGXT R15, R15, 0x1 ;  /* 0x000000010f0f781a */ /* 0x000fe20000000200 */
[--C-:B------:R-:W-:Y:S01]  /*04d0*/  IMAD R0, R2, 0x40, R7.reuse ;  /* 0x0000004002007824 */ /* 0x100fe200078e0207 */
[----:B------:R-:W-:Y:S01]  /*04e0*/  LOP3.LUT R12, R3, R10, RZ, 0xfc, !PT ;  /* 0x0000000a030c7212 */ /* 0x000fe200078efcff */
[--C-:B------:R-:W-:Y:S01]  /*04f0*/  IMAD R2, R4, 0x40, R7.reuse ;  /* 0x0000004004027824 */ /* 0x100fe200078e0207 */
[----:B------:R-:W-:Y:S01]  /*0500*/  LOP3.LUT R13, R3, 0x10, R10, 0xfe, !PT ;  /* 0x00000010030d7812 */ /* 0x000fe200078efe0a */
[--C-:B------:R-:W-:Y:S01]  /*0510*/  IMAD R4, R5, 0x40, R7.reuse ;  /* 0x0000004005047824 */ /* 0x100fe200078e0207 */
[C---:B------:R-:W-:Y:S01]  /*0520*/  LEA.HI R16, R15.reuse, R12, RZ, 0x6 ;  /* 0x0000000c0f107211 */ /* 0x040fe200078f30ff */
[----:B------:R-:W-:Y:S01]  /*0530*/  IMAD R5, R10, 0x40, R7 ;  /* 0x000000400a057824 */ /* 0x000fe200078e0207 */
[----:B------:R-:W-:-:S02]  /*0540*/  LEA.HI R19, R15, R13, RZ, 0x6 ;  /* 0x0000000d0f137211 */ /* 0x000fc400078f30ff */
[----:B------:R-:W-:Y:S02]  /*0550*/  LOP3.LUT R14, R3, 0x20, R10, 0xfe, !PT ;  /* 0x00000020030e7812 */ /* 0x000fe400078efe0a */
[----:B------:R-:W-:Y:S02]  /*0560*/  LOP3.LUT R6, R9, R10, RZ, 0xfc, !PT ;  /* 0x0000000a09067212 */ /* 0x000fe400078efcff */
[----:B------:R-:W-:Y:S02]  /*0570*/  LOP3.LUT R7, R9, 0x10, R10, 0xfe, !PT ;  /* 0x0000001009077812 */ /* 0x000fe400078efe0a */
[----:B------:R-:W-:Y:S02]  /*0580*/  LOP3.LUT R8, R9, 0x20, R10, 0xfe, !PT ;  /* 0x0000002009087812 */ /* 0x000fe400078efe0a */
[----:B------:R-:W-:Y:S02]  /*0590*/  LOP3.LUT R9, R9, 0x30, R10, 0xfe, !PT ;  /* 0x0000003009097812 */ /* 0x000fe400078efe0a */
[----:B------:R-:W-:-:S02]  /*05a0*/  LOP3.LUT R17, R16, 0x3fffc0, RZ, 0xc0, !PT ;  /* 0x003fffc010117812 */ /* 0x000fc400078ec0ff */
[----:B------:R-:W-:Y:S02]  /*05b0*/  LOP3.LUT R10, R3, 0x30, R10, 0xfe, !PT ;  /* 0x00000030030a7812 */ /* 0x000fe400078efe0a */
[----:B------:R-:W-:Y:S01]  /*05c0*/  LOP3.LUT R16, R19, 0x3fffc0, RZ, 0xc0, !PT ;  /* 0x003fffc013107812 */ /* 0x000fe200078ec0ff */
[----:B------:R-:W-:Y:S01]  /*05d0*/  IMAD.IADD R21, R12, 0x1, -R17 ;  /* 0x000000010c157824 */ /* 0x000fe200078e0a11 */
[C---:B------:R-:W-:Y:S02]  /*05e0*/  LEA.HI R19, R15.reuse, R14, RZ, 0x6 ;  /* 0x0000000e0f137211 */ /* 0x040fe400078f30ff */
[----:B------:R-:W-:Y:S01]  /*05f0*/  LEA.HI R15, R15, R10, RZ, 0x6 ;  /* 0x0000000a0f0f7211 */ /* 0x000fe200078f30ff */
[----:B------:R-:W-:Y:S01]  /*0600*/  IMAD.IADD R31, R13, 0x1, -R16 ;  /* 0x000000010d1f7824 */ /* 0x000fe200078e0a10 */
[----:B------:R-:W-:Y:S01]  /*0610*/  LOP3.LUT R19, R19, 0x3fffc0, RZ, 0xc0, !PT ;  /* 0x003fffc013137812 */ /* 0x000fe200078ec0ff */
[----:B------:R-:W2:Y:S01]  /*0620*/  LDC.64 R12, c[0x0][0x218] ;  /* 0x00008600ff0c7b82 */ /* 0x000ea20000000a00 */
[----:B------:R-:W-:-:S02]  /*0630*/  SHF.R.S32.HI R20, RZ, 0x19, R20 ;  /* 0x00000019ff147819 */ /* 0x000fc40000011414 */
[----:B------:R-:W-:Y:S01]  /*0640*/  LOP3.LUT R15, R15, 0x3fffc0, RZ, 0xc0, !PT ;  /* 0x003fffc00f0f7812 */ /* 0x000fe200078ec0ff */
[----:B------:R-:W-:Y:S01]  /*0650*/  IMAD.IADD R35, R14, 0x1, -R19 ;  /* 0x000000010e237824 */ /* 0x000fe200078e0a13 */
[----:B------:R-:W-:Y:S02]  /*0660*/  SGXT R14, R20, 0x1 ;  /* 0x00000001140e781a */ /* 0x000fe40000000200 */
[----:B------:R-:W-:Y:S01]  /*0670*/  LEA R39, R2, UR14, 0x1 ;  /* 0x0000000e02277c11 */ /* 0x000fe2000f8e08ff */
[----:B------:R-:W-:Y:S01]  /*0680*/  IMAD.IADD R37, R10, 0x1, -R15 ;  /* 0x000000010a257824 */ /* 0x000fe200078e0a0f */
[----:B------:R-:W-:Y:S02]  /*0690*/  LOP3.LUT R10, R11, 0x38, RZ, 0xc0, !PT ;  /* 0x000000380b0a7812 */ /* 0x000fe400078ec0ff */
[C---:B------:R-:W-:Y:S02]  /*06a0*/  LEA.HI R11, R14.reuse, R6, RZ, 0xc ;  /* 0x000000060e0b7211 */ /* 0x040fe400078f60ff */
[C---:B------:R-:W-:Y:S01]  /*06b0*/  LEA.HI R16, R14.reuse, R8, RZ, 0xc ;  /* 0x000000080e107211 */ /* 0x040fe200078f60ff */
[--C-:B------:R-:W-:Y:S01]  /*06c0*/  IMAD R21, R21, 0xc00, R10.reuse ;  /* 0x00000c0015157824 */ /* 0x100fe200078e020a */
[----:B------:R-:W-:Y:S01]  /*06d0*/  LOP3.LUT R11, R11, 0x3ff000, RZ, 0xc0, !PT ;  /* 0x003ff0000b0b7812 */ /* 0x000fe200078ec0ff */
[--C-:B------:R-:W-:Y:S01]  /*06e0*/  IMAD R31, R31, 0xc00, R10.reuse ;  /* 0x00000c001f1f7824 */ /* 0x100fe200078e020a */
[C---:B------:R-:W-:Y:S01]  /*06f0*/  LEA.HI R19, R14.reuse, R9, RZ, 0xc ;  /* 0x000000090e137211 */ /* 0x040fe200078f60ff */
[----:B------:R-:W-:Y:S01]  /*0700*/  IMAD R37, R37, 0xc00, R10 ;  /* 0x00000c0025257824 */ /* 0x000fe200078e020a */
[----:B------:R-:W-:Y:S01]  /*0710*/  LEA.HI R15, R14, R7, RZ, 0xc ;  /* 0x000000070e0f7211 */ /* 0x000fe200078f60ff */
[----:B------:R-:W-:Y:S01]  /*0720*/  IMAD.IADD R11, R6, 0x1, -R11 ;  /* 0x00000001060b7824 */ /* 0x000fe200078e0a0b */
[----:B------:R-:W-:Y:S01]  /*0730*/  LOP3.LUT R17, R16, 0x3ff000, RZ, 0xc0, !PT ;  /* 0x003ff00010117812 */ /* 0x000fe200078ec0ff */
[----:B-----5:R-:W-:Y:S01]  /*0740*/  IMAD.WIDE R30, R31, 0x2, R22 ;  /* 0x000000021f1e7825 */ /* 0x020fe200078e0216 */
[----:B------:R-:W-:-:S02]  /*0750*/  LOP3.LUT R16, R19, 0x3ff000, RZ, 0xc0, !PT ;  /* 0x003ff00013107812 */ /* 0x000fc400078ec0ff */
[----:B------:R-:W-:Y:S01]  /*0760*/  LOP3.LUT R14, R15, 0x3ff000, RZ, 0xc0, !PT ;  /* 0x003ff0000f0e7812 */ /* 0x000fe200078ec0ff */
[----:B------:R-:W-:Y:S01]  /*0770*/  IMAD R11, R11, 0xc00, R10 ;  /* 0x00000c000b0b7824 */ /* 0x000fe200078e020a */
[----:B------:R-:W-:Y:S01]  /*0780*/  LEA R41, R4, UR14, 0x1 ;  /* 0x0000000e04297c11 */ /* 0x000fe2000f8e08ff */
[----:B------:R-:W-:Y:S01]  /*0790*/  IMAD.IADD R19, R9, 0x1, -R16 ;  /* 0x0000000109137824 */ /* 0x000fe200078e0a10 */
[----:B------:R-:W-:Y:S01]  /*07a0*/  IADD3 R58, P2, R30, 0x100, RZ ;  /* 0x000001001e3a7810 */ /* 0x000fe20007f5e0ff */
[----:B------:R-:W-:Y:S02]  /*07b0*/  IMAD.IADD R15, R7, 0x1, -R14 ;  /* 0x00000001070f7824 */ /* 0x000fe400078e0a0e */
[----:B------:R-:W-:Y:S02]  /*07c0*/  IMAD.IADD R17, R8, 0x1, -R17 ;  /* 0x0000000108117824 */ /* 0x000fe400078e0a11 */
[----:B--2---:R-:W-:-:S04]  /*07d0*/  IMAD.WIDE R32, R11, 0x2, R12 ;  /* 0x000000020b207825 */ /* 0x004fc800078e020c */
[--C-:B------:R-:W-:Y:S02]  /*07e0*/  IMAD R19, R19, 0xc00, R10.reuse ;  /* 0x00000c0013137824 */ /* 0x100fe400078e020a */
[--C-:B------:R-:W-:Y:S02]  /*07f0*/  IMAD R11, R35, 0xc00, R10.reuse ;  /* 0x00000c00230b7824 */ /* 0x100fe400078e020a */
[--C-:B------:R-:W-:Y:S02]  /*0800*/  IMAD R15, R15, 0xc00, R10.reuse ;  /* 0x00000c000f0f7824 */ /* 0x100fe400078e020a */
[----:B------:R-:W-:Y:S02]  /*0810*/  IMAD R17, R17, 0xc00, R10 ;  /* 0x00000c0011117824 */ /* 0x000fe400078e020a */
[----:B------:R-:W-:-:S04]  /*0820*/  IMAD.WIDE R34, R21, 0x2, R22 ;  /* 0x0000000215227825 */ /* 0x000fc800078e0216 */
[----:B------:R-:W-:Y:S01]  /*0830*/  IMAD.WIDE R24, R19, 0x2, R12 ;  /* 0x0000000213187825 */ /* 0x000fe200078e020c */
[----:B------:R-:W-:-:S03]  /*0840*/  LEA R19, R5, UR14, 0x1 ;  /* 0x0000000e05137c11 */ /* 0x000fc6000f8e08ff */
[--C-:B------:R-:W-:Y:S01]  /*0850*/  IMAD.WIDE R20, R11, 0x2, R22.reuse ;  /* 0x000000020b147825 */ /* 0x100fe200078e0216 */
[----:B------:R-:W-:Y:S01]  /*0860*/  IADD3 R11, P0, R32, 0x100, RZ ;  /* 0x00000100200b7810 */ /* 0x000fe20007f1e0ff */
[----:B------:R-:W-:Y:S01]  /*0870*/  @!PT LDS RZ, [RZ] ;  /* 0x00000000fffff984 */ /* 0x000fe20000000800 */
[----:B------:R-:W-:Y:S01]  /*0880*/  @!PT LDS RZ, [RZ] ;  /* 0x00000000fffff984 */ /* 0x000fe20000000800 */
[----:B------:R-:W-:Y:S01]  /*0890*/  @!PT LDS RZ, [RZ] ;  /* 0x00000000fffff984 */ /* 0x000fe20000000800 */
[----:B------:R-:W-:Y:S02]  /*08a0*/  LDGSTS.E.BYPASS.128 [R19], desc[UR18][R32.64] ;  /* 0x0000000020137fae */ /* 0x000fe4000b901c52 */
[----:B------:R-:W-:Y:S01]  /*08b0*/  IMAD.WIDE R22, R37, 0x2, R22 ;  /* 0x0000000225167825 */ /* 0x000fe200078e0216 */
[----:B------:R-:W-:-:S03]  /*08c0*/  LEA R37, R0, UR14, 0x1 ;  /* 0x0000000e00257c11 */ /* 0x000fc6000f8e08ff */
[----:B------:R-:W-:-:S04]  /*08d0*/  IMAD.WIDE R28, R15, 0x2, R12 ;  /* 0x000000020f1c7825 */ /* 0x000fc800078e020c */
[----:B------:R-:W-:Y:S01]  /*08e0*/  IMAD.WIDE R26, R17, 0x2, R12 ;  /* 0x00000002111a7825 */ /* 0x000fe200078e020c */
[----:B------:R-:W-:Y:S01]  /*08f0*/  LDGSTS.E.BYPASS.128 [R37], desc[UR18][R28.64] ;  /* 0x000000001c257fae */ /* 0x000fe2000b901c52 */
[----:B------:R-:W-:Y:S02]  /*0900*/  IADD3 R12, P1, R28, 0x100, RZ ;  /* 0x000001001c0c7810 */ /* 0x000fe40007f3e0ff */
[----:B------:R-:W-:Y:S01]  /*0910*/  IMAD.X R13, RZ, RZ, R33, P0 ;  /* 0x000000ffff0d7224 */ /* 0x000fe200000e0621 */
[----:B------:R-:W-:Y:S01]  /*0920*/  LDGSTS.E.BYPASS.128 [R39], desc[UR18][R26.64] ;  /* 0x000000001a277fae */ /* 0x000fe2000b901c52 */
[----:B------:R-:W-:Y:S01]  /*0930*/  IADD3 R14, P0, R26, 0x100, RZ ;  /* 0x000001001a0e7810 */ /* 0x000fe20007f1e0ff */
[----:B------:R-:W-:Y:S01]  /*0940*/  IMAD.X R15, RZ, RZ, R29, P1 ;  /* 0x000000ffff0f7224 */ /* 0x000fe200008e061d */
[----:B------:R-:W-:Y:S01]  /*0950*/  IADD3 R16, P1, R24, 0x100, RZ ;  /* 0x0000010018107810 */ /* 0x000fe20007f3e0ff */
[----:B------:R-:W-:Y:S01]  /*0960*/  LDGSTS.E.BYPASS.128 [R41], desc[UR18][R24.64] ;  /* 0x0000000018297fae */ /* 0x000fe2000b901c52 */
[----:B------:R-:W-:-:S02]  /*0970*/  IMAD.X R62, RZ, RZ, R31, P2 ;  /* 0x000000ffff3e7224 */ /* 0x000fc400010e061f */
[----:B------:R-:W-:Y:S01]  /*0980*/  IMAD.X R17, RZ, RZ, R27, P0 ;  /* 0x000000ffff117224 */ /* 0x000fe200000e061b */
[----:B------:R-:W0:Y:S01]  /*0990*/  LDGDEPBAR ;  /* 0x00000000000079af */ /* 0x000e220000000000 */
[----:B------:R-:W-:Y:S01]  /*09a0*/  IADD3 R56, P0, R34, 0x100, RZ ;  /* 0x0000010022387810 */ /* 0x000fe20007f1e0ff */
[----:B------:R-:W-:Y:S01]  /*09b0*/  IMAD.X R57, RZ, RZ, R25, P1 ;  /* 0x000000ffff397224 */ /* 0x000fe200008e0619 */
[----:B------:R-:W-:Y:S01]  /*09c0*/  IADD3 R60, P1, R20, 0x100, RZ ;  /* 0x00000100143c7810 */ /* 0x000fe20007f3e0ff */
[----:B------:R-:W-:Y:S02]  /*09d0*/  LDGSTS.E.BYPASS.128 [R19+0x6000], desc[UR18][R34.64] ;  /* 0x0600000022137fae */ /* 0x000fe4000b901c52 */
[----:B------:R-:W-:Y:S01]  /*09e0*/  IMAD.X R59, RZ, RZ, R35, P0 ;  /* 0x000000ffff3b7224 */ /* 0x000fe200000e0623 */
[----:B------:R-:W-:Y:S01]  /*09f0*/  IADD3 R61, P0, R22, 0x100, RZ ;  /* 0x00000100163d7810 */ /* 0x000fe20007f1e0ff */
[----:B------:R-:W-:Y:S01]  /*0a00*/  LDGSTS.E.BYPASS.128 [R37+0x6000], desc[UR18][R30.64] ;  /* 0x060000001e257fae */ /* 0x000fe2000b901c52 */
[----:B------:R-:W-:-:S03]  /*0a10*/  IMAD.X R63, RZ, RZ, R21, P1 ;  /* 0x000000ffff3f7224 */ /* 0x000fc600008e0615 */
[----:B------:R-:W-:Y:S01]  /*0a20*/  LDGSTS.E.BYPASS.128 [R39+0x6000], desc[UR18][R20.64] ;  /* 0x0600000014277fae */ /* 0x000fe2000b901c52 */
[----:B------:R-:W-:-:S03]  /*0a30*/  IMAD.X R64, RZ, RZ, R23, P0 ;  /* 0x000000ffff407224 */ /* 0x000fc600000e0617 */
[----:B------:R-:W-:Y:S04]  /*0a40*/  LDGSTS.E.BYPASS.128 [R41+0x6000], desc[UR18][R22.64] ;  /* 0x0600000016297fae */ /* 0x000fe8000b901c52 */
[----:B------:R-:W0:Y:S01]  /*0a50*/  LDGDEPBAR ;  /* 0x00000000000079af */ /* 0x000e220000000000 */
[----:B------:R-:W-:Y:S06]  /*0a60*/  BAR.SYNC.DEFER_BLOCKING 0x0 ;  /* 0x0000000000007b1d */ /* 0x000fec0000010000 */
[----:B------:R-:W-:Y:S01]  /*0a70*/  @!PT LDS RZ, [RZ] ;  /* 0x00000000fffff984 */ /* 0x000fe20000000800 */
[----:B------:R-:W-:Y:S01]  /*0a80*/  @!PT LDS RZ, [RZ] ;  /* 0x00000000fffff984 */ /* 0x000fe20000000800 */
[----:B------:R-:W-:Y:S01]  /*0a90*/  @!PT LDS RZ, [RZ] ;  /* 0x00000000fffff984 */ /* 0x000fe20000000800 */
[----:B------:R2:W-:Y:S04]  /*0aa0*/  LDGSTS.E.BYPASS.128 [R19+0x2000], desc[UR18][R32.64+0x80] ;  /* 0x0200008020137fae */ /* 0x0005e8000b901c52 */
[----:B------:R3:W-:Y:S04]  /*0ab0*/  LDGSTS.E.BYPASS.128 [R37+0x2000], desc[UR18][R28.64+0x80] ;  /* 0x020000801c257fae */ /* 0x0007e8000b901c52 */
[----:B------:R4:W-:Y:S04]  /*0ac0*/  LDGSTS.E.BYPASS.128 [R39+0x2000], desc[UR18][R26.64+0x80] ;  /* 0x020000801a277fae */ /* 0x0009e8000b901c52 */
[----:B------:R5:W-:Y:S01]  /*0ad0*/  LDGSTS.E.BYPASS.128 [R41+0x2000], desc[UR18][R24.64+0x80] ;  /* 0x0200008018297fae */ /* 0x000be2000b901c52 */
[----:B--2---:R-:W-:-:S03]  /*0ae0*/  CS2R R32, SRZ ;  /* 0x0000000000207805 */ /* 0x004fc6000001ff00 */
[----:B------:R-:W0:Y:S01]  /*0af0*/  LDGDEPBAR ;  /* 0x00000000000079af */ /* 0x000e220000000000 */
[----:B---3--:R-:W-:-:S03]  /*0b00*/  CS2R R28, SRZ ;  /* 0x00000000001c7805 */ /* 0x008fc6000001ff00 */
[----:B------:R2:W-:Y:S01]  /*0b10*/  LDGSTS.E.BYPASS.128 [R19+0x8000], desc[UR18][R34.64+0x80] ;  /* 0x0800008022137fae */ /* 0x0005e2000b901c52 */
[----:B----4-:R-:W-:-:S03]  /*0b20*/  CS2R R26, SRZ ;  /* 0x00000000001a7805 */ /* 0x010fc6000001ff00 */
[----:B------:R3:W-:Y:S01]  /*0b30*/  LDGSTS.E.BYPASS.128 [R37+0x8000], desc[UR18][R30.64+0x80] ;  /* 0x080000801e257fae */ /* 0x0007e2000b901c52 */
[----:B-----5:R-:W-:-:S03]  /*0b40*/  CS2R R24, SRZ ;  /* 0x0000000000187805 */ /* 0x020fc6000001ff00 */
[----:B------:R4:W-:Y:S04]  /*0b50*/  LDGSTS.E.BYPASS.128 [R39+0x8000], desc[UR18][R20.64+0x80] ;  /* 0x0800008014277fae */ /* 0x0009e8000b901c52 */
[----:B------:R5:W-:Y:S01]  /*0b60*/  LDGSTS.E.BYPASS.128 [R41+0x8000], desc[UR18][R22.64+0x80] ;  /* 0x0800008016297fae */ /* 0x000be2000b901c52 */
[----:B-12---:R-:W-:-:S03]  /*0b70*/  CS2R R34, SRZ ;  /* 0x0000000000227805 */ /* 0x006fc6000001ff00 */
[----:B------:R-:W0:Y:S01]  /*0b80*/  LDGDEPBAR ;  /* 0x00000000000079af */ /* 0x000e220000000000 */
[----:B---3--:R-:W-:Y:S02]  /*0b90*/  CS2R R30, SRZ ;  /* 0x00000000001e7805 */ /* 0x008fe4000001ff00 */
[----:B------:R-:W-:Y:S02]  /*0ba0*/  CS2R R36, SRZ ;  /* 0x0000000000247805 */ /* 0x000fe4000001ff00 */
[----:B----4-:R-:W-:Y:S02]  /*0bb0*/  CS2R R38, SRZ ;  /* 0x0000000000267805 */ /* 0x010fe4000001ff00 */
[----:B-----5:R-:W-:-:S07]  /*0bc0*/  CS2R R40, SRZ ;  /* 0x0000000000287805 */ /* 0x020fce000001ff00 */
.L_x_0:
[----:B------:R-:W1:Y:S01]  /*0bd0*/  SHFL.IDX PT, R18, R65, RZ, 0x1f ;  /* 0x00001fff41127589 */ /* 0x000e6200000e0000 */
[----:B------:R-:W-:Y:S01]  /*0be0*/  UIADD3 UR16, UR16, 0x1, URZ ;  /* 0x0000000110107890 */ /* 0x000fe2000fffe03f */
[----:B------:R-:W-:-:S04]  /*0bf0*/  DEPBAR.LE SB0, 0x2 ;  /* 0x000080800000791a */ /* 0x000fc80000000000 */
[----:B------:R-:W-:Y:S01]  /*0c00*/  UISETP.GE.AND UP0, UPT, UR16, 0x3, UPT ;  /* 0x000000031000788c */ /* 0x000fe2000bf06270 */
[----:B------:R-:W-:Y:S01]  /*0c10*/  BAR.SYNC.DEFER_BLOCKING 0x0 ;  /* 0x0000000000007b1d */ /* 0x000fe20000010000 */
[----:B------:R-:W-:Y:S01]  /*0c20*/  UIADD3 UR15, UR15, 0x1, URZ ;  /* 0x000000010f0f7890 */ /* 0x000fe2000fffe03f */
[----:B------:R-:W-:Y:S01]  /*0c30*/  VIADD R66, R66, 0x40 ;  /* 0x0000004042427836 */ /* 0x000fe20000000000 */
[----:B------:R-:W-:Y:S01]  /*0c40*/  USEL UR16, UR16, URZ, !UP0 ;  /* 0x0000003f10107287 */ /* 0x000fe2000c000000 */
[----:B------:R-:W-:Y:S02]  /*0c50*/  IADD3 R68, P1, R11, UR4, RZ ;  /* 0x000000040b447c10 */ /* 0x000fe4000ff3e0ff */
[----:B------:R-:W-:Y:S01]  /*0c60*/  UMOV UR11, 0x40000040 ;  /* 0x40000040000b7882 */ /* 0x000fe20000000000 */
[----:B------:R-:W-:Y:S02]  /*0c70*/  ISETP.GE.U32.AND P0, PT, R66, 0xb80, PT ;  /* 0x00000b804200780c */ /* 0x000fe40003f06070 */
[----:B------:R-:W-:-:S02]  /*0c80*/  IADD3.X R69, R13, UR5, RZ, P1, !PT ;  /* 0x000000050d457c10 */ /* 0x000fc40008ffe4ff */
[----:B------:R-:W-:-:S04]  /*0c90*/  IADD3 R20, P1, R12, UR4, RZ ;  /* 0x000000040c147c10 */ /* 0x000fc8000ff3e0ff */
[----:B------:R-:W-:Y:S02]  /*0ca0*/  IADD3.X R21, R15, UR5, RZ, P1, !PT ;  /* 0x000000050f157c10 */ /* 0x000fe40008ffe4ff */
[----:B-1----:R-:W-:Y:S02]  /*0cb0*/  R2UR UR6, R18 ;  /* 0x00000000120672ca */ /* 0x002fe400000e0000 */
[----:B------:R-:W-:-:S04]  /*0cc0*/  IADD3 R18, P1, R14, UR4, RZ ;  /* 0x000000040e127c10 */ /* 0x000fc8000ff3e0ff */
[----:B------:R-:W-:Y:S01]  /*0cd0*/  IADD3.X R19, R17, UR5, RZ, P1, !PT ;  /* 0x0000000511137c10 */ /* 0x000fe20008ffe4ff */
[----:B------:R-:W-:-:S06]  /*0ce0*/  WARPGROUP.ARRIVE ;  /* 0x00000000000079c5 */ /* 0x000fcc0000000000 */
[----:B------:R-:W-:Y:S02]  /*0cf0*/  USHF.L.U32 UR7, UR6, 0x7, URZ ;  /* 0x0000000706077899 */ /* 0x000fe4000800063f */
[----:B------:R-:W-:Y:S02]  /*0d00*/  ULEA UR6, UR16, UR14, 0xd ;  /* 0x0000000e10067291 */ /* 0x000fe4000f8e683f */
[----:B------:R-:W-:Y:S02]  /*0d10*/  ULOP3.LUT UR7, UR7, 0x180, URZ, 0xc0, !UPT ;  /* 0x0000018007077892 */ /* 0x000fe4000f8ec03f */
[----:B------:R-:W-:Y:S02]  /*0d20*/  USHF.R.U32.HI UR8, URZ, 0x4, UR6 ;  /* 0x000000043f087899 */ /* 0x000fe40008011606 */
[----:B------:R-:W-:Y:S02]  /*0d30*/  UIADD3 UR6, UR6, 0x6000, URZ ;  /* 0x0000600006067890 */ /* 0x000fe4000fffe03f */
[----:B------:R-:W-:-:S02]  /*0d40*/  ULOP3.LUT UR8, UR8, 0x3fff, URZ, 0xc0, !UPT ;  /* 0x00003fff08087892 */ /* 0x000fc4000f8ec03f */
[----:B------:R-:W-:Y:S02]  /*0d50*/  USHF.R.U32.HI UR6, URZ, 0x4, UR6 ;  /* 0x000000043f067899 */ /* 0x000fe40008011606 */
[----:B------:R-:W-:Y:S02]  /*0d60*/  UIADD3 UR12, UP0, UR7, UR8, URZ ;  /* 0x00000008070c7290 */ /* 0x000fe4000ff1e03f */
[----:B------:R-:W-:Y:S02]  /*0d70*/  ULOP3.LUT UR6, UR6, 0x3fff, URZ, 0xc0, !UPT ;  /* 0x00003fff06067892 */ /* 0x000fe4000f8ec03f */
[----:B------:R-:W-:Y:S02]  /*0d80*/  UIADD3.X UR13, URZ, URZ, URZ, UP0, !UPT ;  /* 0x0000003f3f0d7290 */ /* 0x000fe400087fe43f */
[----:B------:R-:W-:Y:S02]  /*0d90*/  ULOP3.LUT UR10, UR6, 0x2000000, URZ, 0xfc, !UPT ;  /* 0x02000000060a7892 */ /* 0x000fe4000f8efc3f */
[----:B------:R-:W-:-:S02]  /*0da0*/  ULOP3.LUT UR8, UR12, 0x2000000, URZ, 0xfc, !UPT ;  /* 0x020000000c087892 */ /* 0x000fc4000f8efc3f */
[----:B------:R-:W-:Y:S01]  /*0db0*/  ULOP3.LUT UR9, UR13, 0x40000040, URZ, 0xfc, !UPT ;  /* 0x400000400d097892 */ /* 0x000fe2000f8efc3f */
[----:B------:R-:W-:Y:S01]  /*0dc0*/  UMOV UR7, URZ ;  /* 0x0000003f00077c82 */ /* 0x000fe20008000000 */
[----:B------:R-:W-:-:S04]  /*0dd0*/  UISETP.GE.AND UP0, UPT, UR15, 0x3, UPT ;  /* 0x000000030f00788c */ /* 0x000fc8000bf06270 */
[----:B------:R-:W-:-:S03]  /*0de0*/  USEL UR15, UR15, URZ, !UP0 ;  /* 0x0000003f0f0f7287 */ /* 0x000fc6000c000000 */
[----:B------:R-:W-:Y:S01]  /*0df0*/  HGMMA.64x64x16.F32.BF16 R24, gdesc[UR8], R24 ;  /* 0x00e00000081879f0 */ /* 0x000fe20008701818 */
[----:B------:R-:W-:Y:S01]  /*0e00*/  UMOV UR8, 0x2000002 ;  /* 0x0200000200087882 */ /* 0x000fe20000000000 */
[----:B------:R-:W-:Y:S02]  /*0e10*/  UMOV UR9, 0x40000040 ;  /* 0x4000004000097882 */ /* 0x000fe40000000000 */
[----:B------:R-:W-:Y:S02]  /*0e20*/  UIADD3.64 UR10, UR6, UR8, URZ ;  /* 0x00000008060a7297 */ /* 0x000fe4000fffe03f */
[----:B------:R-:W-:-:S09]  /*0e30*/  UIADD3.64 UR8, UR12, UR8, URZ ;  /* 0x000000080c087297 */ /* 0x000fd2000fffe03f */
        /* <DEDUP_REMOVED lines=9> */
[----:B------:R-:W-:Y:S02]  /*0ed0*/  UIADD3.64 UR8, UR12, UR8, URZ ;  /* 0x000000080c087297 */ /* 0x000fe4000fffe03f */
[----:B------:R-:W-:-:S06]  /*0ee0*/  ULEA UR6, UR15, UR14, 0xd ;  /* 0x0000000e0f067291 */ /* 0x000fcc000f8e683f */
[----:B------:R-:W-:Y:S02]  /*0ef0*/  LEA R23, R5, UR6, 0x1 ;  /* 0x0000000605177c11 */ /* 0x000fe4000f8e08ff */
[----:B------:R-:W-:Y:S01]  /*0f00*/  LEA R67, R0, UR6, 0x1 ;  /* 0x0000000600437c11 */ /* 0x000fe2000f8e08ff */
[----:B------:R-:W-:Y:S03]  /*0f10*/  HGMMA.64x64x16.F32.BF16 R24, gdesc[UR8], R24, gsb0 ;  /* 0x00e00000081879f0 */ /* 0x000fe60008001818 */
[----:B------:R-:W-:Y:S02]  /*0f20*/  WARPGROUP.DEPBAR.LE gsb0, 0x1 ;  /* 0x00008000000079c5 */ /* 0x000fe40000010100 */
[----:B------:R-:W-:Y:S06]  /*0f30*/  BAR.SYNC.DEFER_BLOCKING 0x0 ;  /* 0x0000000000007b1d */ /* 0x000fec0000010000 */
[----:B------:R-:W-:Y:S01]  /*0f40*/  @!PT LDS RZ, [RZ] ;  /* 0x00000000fffff984 */ /* 0x000fe20000000800 */
[----:B------:R-:W-:Y:S01]  /*0f50*/  @!PT LDS RZ, [RZ] ;  /* 0x00000000fffff984 */ /* 0x000fe20000000800 */
[----:B------:R-:W-:Y:S01]  /*0f60*/  @!PT LDS RZ, [RZ] ;  /* 0x00000000fffff984 */ /* 0x000fe20000000800 */
[----:B------:R1:W-:Y:S04]  /*0f70*/  LDGSTS.E.BYPASS.128 [R23], desc[UR18][R68.64], !P0 ;  /* 0x0000000044177fae */ /* 0x0003e8000c101c52 */
[----:B------:R-:W-:Y:S01]  /*0f80*/  LDGSTS.E.BYPASS.128 [R67], desc[UR18][R20.64], !P0 ;  /* 0x0000000014437fae */ /* 0x000fe2000c101c52 */
[----:B-1----:R-:W-:-:S02]  /*0f90*/  LEA R68, R2, UR6, 0x1 ;  /* 0x0000000602447c11 */ /* 0x002fc4000f8e08ff */
[----:B------:R-:W-:-:S03]  /*0fa0*/  LEA R69, R4, UR6, 0x1 ;  /* 0x0000000604457c11 */ /* 0x000fc6000f8e08ff */
[----:B------:R1:W-:Y:S02]  /*0fb0*/  LDGSTS.E.BYPASS.128 [R68], desc[UR18][R18.64], !P0 ;  /* 0x0000000012447fae */ /* 0x0003e4000c101c52 */
[----:B-1----:R-:W-:-:S04]  /*0fc0*/  IADD3 R18, P1, R16, UR4, RZ ;  /* 0x0000000410127c10 */ /* 0x002fc8000ff3e0ff */
[----:B------:R-:W-:Y:S02]  /*0fd0*/  IADD3.X R19, R57, UR5, RZ, P1, !PT ;  /* 0x0000000539137c10 */ /* 0x000fe40008ffe4ff */
[----:B------:R-:W-:-:S03]  /*0fe0*/  IADD3 R20, P1, R56, UR4, RZ ;  /* 0x0000000438147c10 */ /* 0x000fc6000ff3e0ff */
[----:B------:R-:W-:Y:S01]  /*0ff0*/  LDGSTS.E.BYPASS.128 [R69], desc[UR18][R18.64], !P0 ;  /* 0x0000000012457fae */ /* 0x000fe2000c101c52 */
[----:B------:R-:W-:Y:S02]  /*1000*/  IADD3.X R21, R59, UR5, RZ, P1, !PT ;  /* 0x000000053b157c10 */ /* 0x000fe40008ffe4ff */
[----:B------:R-:W-:Y:S01]  /*1010*/  IADD3 R22, P1, R58, UR4, RZ ;  /* 0x000000043a167c10 */ /* 0x000fe2000ff3e0ff */
[----:B------:R-:W0:Y:S04]  /*1020*/  LDGDEPBAR ;  /* 0x00000000000079af */ /* 0x000e280000000000 */
[----:B------:R1:W-:Y:S02]  /*1030*/  LDGSTS.E.BYPASS.128 [R23+0x6000], desc[UR18][R20.64], !P0 ;  /* 0x0600000014177fae */ /* 0x0003e4000c101c52 */
[----:B-1----:R-:W-:-:S02]  /*1040*/  IADD3.X R23, R62, UR5, RZ, P1, !PT ;  /* 0x000000053e177c10 */ /* 0x002fc40008ffe4ff */
[----:B------:R-:W-:-:S03]  /*1050*/  IADD3 R18, P1, R60, UR4, RZ ;  /* 0x000000043c127c10 */ /* 0x000fc6000ff3e0ff */
[----:B------:R-:W-:Y:S01]  /*1060*/  LDGSTS.E.BYPASS.128 [R67+0x6000], desc[UR18][R22.64], !P0 ;  /* 0x0600000016437fae */ /* 0x000fe2000c101c52 */
[----:B------:R-:W-:-:S05]  /*1070*/  IADD3.X R19, R63, UR5, RZ, P1, !PT ;  /* 0x000000053f137c10 */ /* 0x000fca0008ffe4ff */
[----:B------:R1:W-:Y:S02]  /*1080*/  LDGSTS.E.BYPASS.128 [R68+0x6000], desc[UR18][R18.64], !P0 ;  /* 0x0600000012447fae */ /* 0x0003e4000c101c52 */
[----:B-1----:R-:W-:Y:S01]  /*1090*/  IADD3 R18, P1, R61, UR4, RZ ;  /* 0x000000043d127c10 */ /* 0x002fe2000ff3e0ff */
[----:B------:R-:W-:-:S03]  /*10a0*/  UIADD3 UR4, UP0, UR4, 0x80, URZ ;  /* 0x0000008004047890 */ /* 0x000fc6000ff1e03f */
[----:B------:R-:W-:Y:S01]  /*10b0*/  IADD3.X R19, R64, UR5, RZ, P1, !PT ;  /* 0x0000000540137c10 */ /* 0x000fe20008ffe4ff */
[----:B------:R-:W-:-:S04]  /*10c0*/  UIADD3.X UR5, URZ, UR5, URZ, UP0, !UPT ;  /* 0x000000053f057290 */ /* 0x000fc800087fe43f */
[----:B------:R1:W-:Y:S01]  /*10d0*/  LDGSTS.E.BYPASS.128 [R69+0x6000], desc[UR18][R18.64], !P0 ;  /* 0x0600000012457fae */ /* 0x0003e2000c101c52 */
[----:B------:R-:W-:-:S03]  /*10e0*/  ISETP.GE.U32.AND P0, PT, R66, 0xbc0, PT ;  /* 0x00000bc04200780c */ /* 0x000fc60003f06070 */
[----:B------:R-:W0:Y:S10]  /*10f0*/  LDGDEPBAR ;  /* 0x00000000000079af */ /* 0x000e340000000000 */
[----:B-1----:R-:W-:Y:S05]  /*1100*/  @!P0 BRA `(.L_x_0) ;  /* 0xfffffff800b08947 */ /* 0x002fea000383ffff */
[----:B------:R-:W1:Y:S01]  /*1110*/  S2R R0, SR_TID.X ;  /* 0x0000000000007919 */ /* 0x000e620000002100 */
[----:B------:R-:W-:Y:S02]  /*1120*/  WARPGROUP.DEPBAR.LE gsb0, 0x0 ;  /* 0x00008000000079c5 */ /* 0x000fe40000010000 */
[----:B------:R-:W-:-:S04]  /*1130*/  DEPBAR.LE SB0, 0x0 ;  /* 0x000080000000791a */ /* 0x000fc80000000000 */
[----:B------:R-:W2:Y:S01]  /*1140*/  LDC.64 R12, c[0x0][0x210] ;  /* 0x00008400ff0c7b82 */ /* 0x000ea20000000a00 */
[----:B------:R-:W-:Y:S02]  /*1150*/  CS2R R20, SRZ ;  /* 0x0000000000147805 */ /* 0x000fe4000001ff00 */
[----:B------:R-:W-:Y:S02]  /*1160*/  CS2R R22, SRZ ;  /* 0x0000000000167805 */ /* 0x000fe4000001ff00 */
[--C-:B-1----:R-:W-:Y:S01]  /*1170*/  SHF.R.U32.HI R2, RZ, 0x5, R0.reuse ;  /* 0x00000005ff027819 */ /* 0x102fe20000011600 */
[C---:B------:R-:W-:Y:S01]  /*1180*/  IMAD.SHL.U32 R5, R0.reuse, 0x2, RZ ;  /* 0x0000000200057824 */ /* 0x040fe200078e00ff */
[----:B------:R-:W-:Y:S01]  /*1190*/  SHF.R.U32.HI R4, RZ, 0x2, R0 ;  /* 0x00000002ff047819 */ /* 0x000fe20000011600 */
[----:B------:R-:W-:Y:S01]  /*11a0*/  IMAD.SHL.U32 R14, R0, 0x8, RZ ;  /* 0x00000008000e7824 */ /* 0x000fe200078e00ff */
[----:B------:R-:W-:Y:S02]  /*11b0*/  LOP3.LUT R2, R2, 0x3, RZ, 0xc0, !PT ;  /* 0x0000000302027812 */ /* 0x000fe400078ec0ff */
[----:B------:R-:W-:-:S02]  /*11c0*/  SGXT.U32 R4, R4, 0x3 ;  /* 0x000000030404781a */ /* 0x000fc40000000000 */
[----:B------:R-:W-:Y:S01]  /*11d0*/  LOP3.LUT R5, R5, 0x6, RZ, 0xc0, !PT ;  /* 0x0000000605057812 */ /* 0x000fe200078ec0ff */
[----:B------:R-:W-:-:S05]  /*11e0*/  IMAD.SHL.U32 R11, R2, 0x10, RZ ;  /* 0x00000010020b7824 */ /* 0x000fca00078e00ff */
[----:B------:R-:W-:-:S05]  /*11f0*/  LOP3.LUT R4, R11, R4, RZ, 0xfc, !PT ;  /* 0x000000040b047212 */ /* 0x000fca00078efcff */
[----:B------:R-:W-:Y:S01]  /*1200*/  IMAD R5, R4, 0x48, R5 ;  /* 0x0000004804057824 */ /* 0x000fe200078e0205 */
[----:B------:R-:W-:-:S04]  /*1210*/  LOP3.LUT R4, R3, 0x38, R14, 0xf8, !PT ;  /* 0x0000003803047812 */ /* 0x000fc800078ef80e */
[----:B------:R-:W-:Y:S01]  /*1220*/  LEA R5, R5, UR14, 0x2 ;  /* 0x0000000e05057c11 */ /* 0x000fe2000f8e10ff */
[----:B------:R-:W-:Y:S01]  /*1230*/  BAR.SYNC.DEFER_BLOCKING 0x0 ;  /* 0x0000000000007b1d */ /* 0x000fe20000010000 */
[----:B------:R-:W-:-:S04]  /*1240*/  ISETP.GE.AND P0, PT, R4, 0x40, PT ;  /* 0x000000400400780c */ /* 0x000fc80003f06270 */
[----:B------:R-:W-:Y:S01]  /*1250*/  ISETP.LT.AND P1, PT, R6, 0x1000, !P0 ;  /* 0x000010000600780c */ /* 0x000fe20004721270 */
[----:B------:R-:W-:Y:S04]  /*1260*/  STS.64 [R5], R24 ;  /* 0x0000001805007388 */ /* 0x000fe80000000a00 */
[----:B------:R-:W-:Y:S04]  /*1270*/  STS.64 [R5+0x900], R26 ;  /* 0x0009001a05007388 */ /* 0x000fe80000000a00 */
[----:B------:R-:W-:Y:S04]  /*1280*/  STS.64 [R5+0x20], R28 ;  /* 0x0000201c05007388 */ /* 0x000fe80000000a00 */
[----:B------:R-:W-:Y:S04]  /*1290*/  STS.64 [R5+0x920], R30 ;  /* 0x0009201e05007388 */ /* 0x000fe80000000a00 */
[----:B------:R-:W-:Y:S04]  /*12a0*/  STS.64 [R5+0x40], R32 ;  /* 0x0000402005007388 */ /* 0x000fe80000000a00 */
[----:B------:R-:W-:Y:S04]  /*12b0*/  STS.64 [R5+0x940], R34 ;  /* 0x0009402205007388 */ /* 0x000fe80000000a00 */
[----:B------:R-:W-:Y:S04]  /*12c0*/  STS.64 [R5+0x60], R36 ;  /* 0x0000602405007388 */ /* 0x000fe80000000a00 */
[----:B------:R2:W-:Y:S04]  /*12d0*/  STS.64 [R5+0x960], R38 ;  /* 0x0009602605007388 */ /* 0x0005e80000000a00 */
[----:B------:R-:W-:Y:S04]  /*12e0*/  STS.64 [R5+0x80], R40 ;  /* 0x0000802805007388 */ /* 0x000fe80000000a00 */
[----:B------:R-:W-:Y:S04]  /*12f0*/  STS.64 [R5+0x980], R42 ;  /* 0x0009802a05007388 */ /* 0x000fe80000000a00 */
[----:B------:R-:W-:Y:S01]  /*1300*/  STS.64 [R5+0xa0], R44 ;  /* 0x0000a02c05007388 */ /* 0x000fe20000000a00 */
[----:B--2---:R-:W-:-:S03]  /*1310*/  IMAD.WIDE R38, R4, 0x2, R12 ;  /* 0x0000000204267825 */ /* 0x004fc600078e020c */
[----:B------:R-:W-:Y:S04]  /*1320*/  STS.64 [R5+0x9a0], R46 ;  /* 0x0009a02e05007388 */ /* 0x000fe80000000a00 */
[----:B------:R-:W-:Y:S04]  /*1330*/  STS.64 [R5+0xc0], R48 ;  /* 0x0000c03005007388 */ /* 0x000fe80000000a00 */
[----:B------:R-:W-:Y:S04]  /*1340*/  STS.64 [R5+0x9c0], R50 ;  /* 0x0009c03205007388 */ /* 0x000fe80000000a00 */
[----:B------:R-:W-:Y:S04]  /*1350*/  STS.64 [R5+0xe0], R52 ;  /* 0x0000e03405007388 */ /* 0x000fe80000000a00 */
[----:B------:R1:W-:Y:S01]  /*1360*/  STS.64 [R5+0x9e0], R54 ;  /* 0x0009e03605007388 */ /* 0x0003e20000000a00 */
[----:B------:R-:W-:Y:S06]  /*1370*/  BAR.SYNC.DEFER_BLOCKING 0x0 ;  /* 0x0000000000007b1d */ /* 0x000fec0000010000 */
[----:B------:R-:W2:Y:S01]  /*1380*/  @P1 LDG.E.EL.128 R20, desc[UR18][R38.64] ;  /* 0x0000001226141981 */ /* 0x000ea2000c2e1d00 */
[----:B------:R-:W-:-:S02]  /*1390*/  ISETP.LT.AND P2, PT, R7, 0x1000, !P0 ;  /* 0x000010000700780c */ /* 0x000fc40004741270 */
[----:B------:R-:W-:Y:S02]  /*13a0*/  CS2R R24, SRZ ;  /* 0x0000000000187805 */ /* 0x000fe4000001ff00 */
[----:B------:R-:W-:Y:S02]  /*13b0*/  ISETP.LT.AND P3, PT, R8, 0x1000, !P0 ;  /* 0x000010000800780c */ /* 0x000fe40004761270 */
[----:B------:R-:W-:Y:S02]  /*13c0*/  CS2R R26, SRZ ;  /* 0x00000000001a7805 */ /* 0x000fe4000001ff00 */
[----:B------:R-:W-:Y:S02]  /*13d0*/  ISETP.LT.AND P0, PT, R9, 0x1000, !P0 ;  /* 0x000010000900780c */ /* 0x000fe40004701270 */
[----:B------:R-:W-:Y:S02]  /*13e0*/  CS2R R16, SRZ ;  /* 0x0000000000107805 */ /* 0x000fe4000001ff00 */
[----:B------:R-:W-:-:S02]  /*13f0*/  CS2R R18, SRZ ;  /* 0x0000000000127805 */ /* 0x000fc4000001ff00 */
[----:B------:R-:W-:Y:S02]  /*1400*/  CS2R R12, SRZ ;  /* 0x00000000000c7805 */ /* 0x000fe4000001ff00 */
[----:B------:R-:W-:Y:S01]  /*1410*/  CS2R R14, SRZ ;  /* 0x00000000000e7805 */ /* 0x000fe2000001ff00 */
[----:B------:R-:W3:Y:S04]  /*1420*/  @P2 LDG.E.EL.128 R24, desc[UR18][R38.64] ;  /* 0x0000001226182981 */ /* 0x000ee8000c2e1d00 */
[----:B------:R-:W4:Y:S04]  /*1430*/  @P3 LDG.E.EL.128 R16, desc[UR18][R38.64] ;  /* 0x0000001226103981 */ /* 0x000f28000c2e1d00 */
[----:B------:R5:W4:Y:S01]  /*1440*/  @P0 LDG.E.EL.128 R12, desc[UR18][R38.64] ;  /* 0x00000012260c0981 */ /* 0x000b22000c2e1d00 */
[----:B------:R-:W-:Y:S01]  /*1450*/  SHF.R.U32.HI R0, RZ, 0x3, R0 ;  /* 0x00000003ff007819 */ /* 0x000fe20000011600 */
[----:B------:R-:W-:-:S02]  /*1460*/  IMAD.SHL.U32 R3, R2, 0x4, RZ ;  /* 0x0000000402037824 */ /* 0x000fc400078e00ff */
[--C-:B------:R-:W-:Y:S01]  /*1470*/  IMAD R2, R7, 0x40, R4.reuse ;  /* 0x0000004007027824 */ /* 0x100fe200078e0204 */
[----:B------:R-:W-:Y:S01]  /*1480*/  SGXT.U32 R0, R0, 0x2 ;  /* 0x000000020000781a */ /* 0x000fe20000000000 */
[----:B------:R-:W-:-:S03]  /*1490*/  IMAD R36, R9, 0x40, R4 ;  /* 0x0000004009247824 */ /* 0x000fc600078e0204 */
[----:B------:R-:W-:Y:S01]  /*14a0*/  LOP3.LUT R3, R3, R0, RZ, 0xfc, !PT ;  /* 0x0000000003037212 */ /* 0x000fe200078efcff */
[----:B------:R-:W-:-:S04]  /*14b0*/  IMAD R0, R6, 0x40, R4 ;  /* 0x0000004006007824 */ /* 0x000fc800078e0204 */
[----:B------:R-:W-:-:S05]  /*14c0*/  IMAD R3, R3, 0x48, R10 ;  /* 0x0000004803037824 */ /* 0x000fca00078e020a */
[----:B------:R-:W-:Y:S01]  /*14d0*/  LEA R37, R3, UR14, 0x2 ;  /* 0x0000000e03257c11 */ /* 0x000fe2000f8e10ff */
[----:B------:R-:W-:-:S04]  /*14e0*/  IMAD R3, R8, 0x40, R4 ;  /* 0x0000004008037824 */ /* 0x000fc800078e0204 */
[----:B------:R-:W1:Y:S04]  /*14f0*/  LDS.128 R32, [R37] ;  /* 0x0000000025207984 */ /* 0x000e680000000c00 */
[----:B------:R-:W1:Y:S01]  /*1500*/  LDS.128 R28, [R37+0x10] ;  /* 0x00001000251c7984 */ /* 0x000e620000000c00 */
[C---:B--2---:R-:W-:Y:S01]  /*1510*/  PRMT R4, R20.reuse, 0x7632, R4 ;  /* 0x0000763214047816 */ /* 0x044fe20000000004 */
[----:B------:R-:W-:Y:S01]  /*1520*/  IMAD.U32 R7, R20, 0x10000, RZ ;  /* 0x0001000014077824 */ /* 0x000fe200078e00ff */
[----:B-1----:R-:W-:Y:S01]  /*1530*/  PRMT R5, R21, 0x7632, R5 ;  /* 0x0000763215057816 */ /* 0x002fe20000000005 */
[C---:B------:R-:W-:Y:S01]  /*1540*/  IMAD.U32 R11, R22.reuse, 0x10000, RZ ;  /* 0x00010000160b7824 */ /* 0x040fe200078e00ff */
[----:B------:R-:W-:Y:S01]  /*1550*/  PRMT R8, R22, 0x7632, R8 ;  /* 0x0000763216087816 */ /* 0x000fe20000000008 */
[----:B------:R-:W-:-:S02]  /*1560*/  IMAD.U32 R10, R4, 0x10000, RZ ;  /* 0x00010000040a7824 */ /* 0x000fc400078e00ff */
[----:B------:R-:W-:Y:S01]  /*1570*/  FADD R32, R32, R7 ;  /* 0x0000000720207221 */ /* 0x000fe20000000000 */
[----:B------:R-:W-:Y:S01]  /*1580*/  IMAD.U32 R20, R5, 0x10000, RZ ;  /* 0x0001000005147824 */ /* 0x000fe200078e00ff */
[----:B------:R-:W-:Y:S01]  /*1590*/  PRMT R9, R23, 0x7632, R9 ;  /* 0x0000763217097816 */ /* 0x000fe20000000009 */
[----:B------:R-:W1:Y:S01]  /*15a0*/  LDS.128 R4, [R37+0x1200] ;  /* 0x0012000025047984 */ /* 0x000e620000000c00 */
[----:B------:R-:W-:Y:S01]  /*15b0*/  FADD R33, R33, R10 ;  /* 0x0000000a21217221 */ /* 0x000fe20000000000 */
[----:B------:R-:W-:Y:S01]  /*15c0*/  FADD R35, R35, R20 ;  /* 0x0000001423237221 */ /* 0x000fe20000000000 */
[----:B------:R-:W-:Y:S02]  /*15d0*/  IMAD.U32 R20, R8, 0x10000, RZ ;  /* 0x0001000008147824 */ /* 0x000fe400078e00ff */
[----:B------:R-:W-:Y:S01]  /*15e0*/  FADD R28, R28, R11 ;  /* 0x0000000b1c1c7221 */ /* 0x000fe20000000000 */
[----:B------:R-:W-:Y:S01]  /*15f0*/  IMAD.U32 R22, R9, 0x10000, RZ ;  /* 0x0001000009167824 */ /* 0x000fe200078e00ff */
[----:B---3--:R-:W-:Y:S01]  /*1600*/  PRMT R56, R24, 0x7632, R56 ;  /* 0x0000763218387816 */ /* 0x008fe20000000038 */
[----:B------:R-:W2:Y:S01]  /*1610*/  LDS.128 R8, [R37+0x1210] ;  /* 0x0012100025087984 */ /* 0x000ea20000000c00 */
[----:B------:R-:W-:Y:S01]  /*1620*/  IMAD.U32 R21, R21, 0x10000, RZ ;  /* 0x0001000015157824 */ /* 0x000fe200078e00ff */
[----:B------:R-:W-:Y:S01]  /*1630*/  PRMT R54, R25, 0x7632, R54 ;  /* 0x0000763219367816 */ /* 0x000fe20000000036 */
[----:B------:R-:W-:Y:S01]  /*1640*/  IMAD.U32 R23, R23, 0x10000, RZ ;  /* 0x0001000017177824 */ /* 0x000fe200078e00ff */
[C---:B------:R-:W-:Y:S01]  /*1650*/  PRMT R50, R26.reuse, 0x7632, R50 ;  /* 0x000076321a327816 */ /* 0x040fe20000000032 */
[----:B------:R-:W-:Y:S01]  /*1660*/  IMAD.U32 R55, R26, 0x10000, RZ ;  /* 0x000100001a377824 */ /* 0x000fe200078e00ff */
[C---:B------:R-:W-:Y:S01]  /*1670*/  PRMT R52, R27.reuse, 0x7632, R52 ;  /* 0x000076321b347816 */ /* 0x040fe20000000034 */
[----:B------:R-:W-:-:S02]  /*1680*/  IMAD.U32 R61, R27, 0x10000, RZ ;  /* 0x000100001b3d7824 */ /* 0x000fc400078e00ff */
[----:B------:R-:W-:Y:S01]  /*1690*/  FADD R34, R34, R21 ;  /* 0x0000001522227221 */ /* 0x000fe20000000000 */
[----:B------:R-:W-:Y:S01]  /*16a0*/  FADD R30, R30, R23 ;  /* 0x000000171e1e7221 */ /* 0x000fe20000000000 */
[----:B------:R-:W-:Y:S01]  /*16b0*/  FADD R29, R29, R20 ;  /* 0x000000141d1d7221 */ /* 0x000fe20000000000 */
[----:B------:R-:W-:Y:S01]  /*16c0*/  FADD R31, R31, R22 ;  /* 0x000000161f1f7221 */ /* 0x000fe20000000000 */
[C---:B----4-:R-:W-:Y:S01]  /*16d0*/  PRMT R26, R16.reuse, 0x7632, R26 ;  /* 0x00007632101a7816 */ /* 0x050fe2000000001a */
[----:B------:R-:W-:Y:S01]  /*16e0*/  IMAD.U32 R27, R16, 0x10000, RZ ;  /* 0x00010000101b7824 */ /* 0x000fe200078e00ff */
[C---:B-----5:R-:W-:Y:S01]  /*16f0*/  PRMT R38, R17.reuse, 0x7632, R38 ;  /* 0x0000763211267816 */ /* 0x060fe20000000026 */
[----:B------:R-:W-:Y:S01]  /*1700*/  IMAD.U32 R43, R17, 0x10000, RZ ;  /* 0x00010000112b7824 */ /* 0x000fe200078e00ff */
[C---:B------:R-:W-:Y:S01]  /*1710*/  PRMT R39, R18.reuse, 0x7632, R39 ;  /* 0x0000763212277816 */ /* 0x040fe20000000027 */
[----:B------:R-:W-:Y:S01]  /*1720*/  IMAD.U32 R41, R18, 0x10000, RZ ;  /* 0x0001000012297824 */ /* 0x000fe200078e00ff */
[C---:B------:R-:W-:Y:S01]  /*1730*/  PRMT R40, R19.reuse, 0x7632, R40 ;  /* 0x0000763213287816 */ /* 0x040fe20000000028 */
[----:B------:R-:W-:Y:S01]  /*1740*/  IMAD.U32 R47, R19, 0x10000, RZ ;  /* 0x00010000132f7824 */ /* 0x000fe200078e00ff */
[----:B------:R-:W3:Y:S01]  /*1750*/  LDS.128 R20, [R37+0x2410] ;  /* 0x0024100025147984 */ /* 0x000ee20000000c00 */
[----:B------:R-:W-:Y:S01]  /*1760*/  IMAD.U32 R57, R24, 0x10000, RZ ;  /* 0x0001000018397824 */ /* 0x000fe200078e00ff */
[----:B------:R-:W-:Y:S01]  /*1770*/  PRMT R44, R12, 0x7632, R44 ;  /* 0x000076320c2c7816 */ /* 0x000fe2000000002c */
[----:B------:R-:W-:Y:S01]  /*1780*/  IMAD.U32 R59, R25, 0x10000, RZ ;  /* 0x00010000193b7824 */ /* 0x000fe200078e00ff */
[----:B------:R-:W4:Y:S01]  /*1790*/  LDS.128 R16, [R37+0x2400] ;  /* 0x0024000025107984 */ /* 0x000f220000000c00 */
[----:B------:R-:W-:Y:S01]  /*17a0*/  IMAD.U32 R56, R56, 0x10000, RZ ;  /* 0x0001000038387824 */ /* 0x000fe200078e00ff */
[----:B------:R-:W-:Y:S01]  /*17b0*/  PRMT R42, R13, 0x7632, R42 ;  /* 0x000076320d2a7816 */ /* 0x000fe2000000002a */
[----:B------:R-:W-:Y:S01]  /*17c0*/  IMAD.U32 R58, R54, 0x10000, RZ ;  /* 0x00010000363a7824 */ /* 0x000fe200078e00ff */
[----:B------:R-:W-:Y:S01]  /*17d0*/  PRMT R46, R14, 0x7632, R46 ;  /* 0x000076320e2e7816 */ /* 0x000fe2000000002e */
[----:B------:R-:W-:Y:S01]  /*17e0*/  IMAD.U32 R45, R12, 0x10000, RZ ;  /* 0x000100000c2d7824 */ /* 0x000fe200078e00ff */
[----:B------:R-:W-:Y:S01]  /*17f0*/  PRMT R48, R15, 0x7632, R48 ;  /* 0x000076320f307816 */ /* 0x000fe20000000030 */
[----:B------:R-:W-:Y:S01]  /*1800*/  IMAD.U32 R49, R13, 0x10000, RZ ;  /* 0x000100000d317824 */ /* 0x000fe200078e00ff */
[----:B------:R-:W5:Y:S01]  /*1810*/  LDC.64 R24, c[0x0][0x228] ;  /* 0x00008a00ff187b82 */ /* 0x000f620000000a00 */
[----:B------:R-:W-:-:S02]  /*1820*/  IMAD.U32 R51, R14, 0x10000, RZ ;  /* 0x000100000e337824 */ /* 0x000fc400078e00ff */
[----:B-1----:R-:W-:Y:S01]  /*1830*/  FADD R57, R4, R57 ;  /* 0x0000003904397221 */ /* 0x002fe20000000000 */
[----:B------:R-:W-:Y:S02]  /*1840*/  IMAD.U32 R53, R15, 0x10000, RZ ;  /* 0x000100000f357824 */ /* 0x000fe400078e00ff */
[----:B------:R-:W-:Y:S01]  /*1850*/  FADD R59, R6, R59 ;  /* 0x0000003b063b7221 */ /* 0x000fe20000000000 */
[----:B------:R-:W1:Y:S01]  /*1860*/  LDS.128 R12, [R37+0x3600] ;  /* 0x00360000250c7984 */ /* 0x000e620000000c00 */
[----:B------:R-:W-:Y:S01]  /*1870*/  FADD R54, R5, R56 ;  /* 0x0000003805367221 */ /* 0x000fe20000000000 */
[----:B------:R-:W-:Y:S01]  /*1880*/  FADD R58, R7, R58 ;  /* 0x0000003a073a7221 */ /* 0x000fe20000000000 */
[----:B------:R-:W-:Y:S01]  /*1890*/  IMAD.U32 R50, R50, 0x10000, RZ ;  /* 0x0001000032327824 */ /* 0x000fe200078e00ff */
[----:B------:R-:W1:Y:S01]  /*18a0*/  LDS.128 R4, [R37+0x3610] ;  /* 0x0036100025047984 */ /* 0x000e620000000c00 */
[----:B------:R-:W-:Y:S02]  /*18b0*/  IMAD.U32 R52, R52, 0x10000, RZ ;  /* 0x0001000034347824 */ /* 0x000fe400078e00ff */
[----:B--2---:R-:W-:Y:S01]  /*18c0*/  FADD R55, R8, R55 ;  /* 0x0000003708377221 */ /* 0x004fe20000000000 */
[----:B------:R-:W-:Y:S01]  /*18d0*/  FADD R61, R10, R61 ;  /* 0x0000003d0a3d7221 */ /* 0x000fe20000000000 */
[----:B------:R-:W-:Y:S01]  /*18e0*/  FADD R50, R9, R50 ;  /* 0x0000003209327221 */ /* 0x000fe20000000000 */
[----:B------:R-:W-:Y:S01]  /*18f0*/  FADD R52, R11, R52 ;  /* 0x000000340b347221 */ /* 0x000fe20000000000 */
[----:B------:R-:W-:Y:S01]  /*1900*/  F2FP.BF16.F32.PACK_AB R8, R33, R32 ;  /* 0x000000202108723e */ /* 0x000fe200000010ff */
[----:B------:R-:W-:Y:S01]  /*1910*/  IMAD.U32 R26, R26, 0x10000, RZ ;  /* 0x000100001a1a7824 */ /* 0x000fe200078e00ff */
[----:B------:R-:W-:Y:S01]  /*1920*/  F2FP.BF16.F32.PACK_AB R9, R35, R34 ;  /* 0x000000222309723e */ /* 0x000fe200000010ff */
[----:B------:R-:W-:Y:S01]  /*1930*/  IMAD.U32 R38, R38, 0x10000, RZ ;  /* 0x0001000026267824 */ /* 0x000fe200078e00ff */
[----:B------:R-:W-:Y:S01]  /*1940*/  F2FP.BF16.F32.PACK_AB R10, R29, R28 ;  /* 0x0000001c1d0a723e */ /* 0x000fe200000010ff */
[----:B------:R-:W-:Y:S01]  /*1950*/  IMAD.U32 R40, R40, 0x10000, RZ ;  /* 0x0001000028287824 */ /* 0x000fe200078e00ff */
[----:B------:R-:W-:Y:S01]  /*1960*/  F2FP.BF16.F32.PACK_AB R11, R31, R30 ;  /* 0x0000001e1f0b723e */ /* 0x000fe200000010ff */
[----:B------:R-:W-:Y:S01]  /*1970*/  IMAD.U32 R44, R44, 0x10000, RZ ;  /* 0x000100002c2c7824 */ /* 0x000fe200078e00ff */
[----:B------:R-:W-:Y:S01]  /*1980*/  F2FP.BF16.F32.PACK_AB R28, R54, R57 ;  /* 0x00000039361c723e */ /* 0x000fe200000010ff */
[----:B-----5:R-:W-:Y:S01]  /*1990*/  IMAD.WIDE R32, R0, 0x2, R24 ;  /* 0x0000000200207825 */ /* 0x020fe200078e0218 */
[----:B------:R-:W-:-:S02]  /*19a0*/  F2FP.BF16.F32.PACK_AB R29, R58, R59 ;  /* 0x0000003b3a1d723e */ /* 0x000fc400000010ff */
[----:B------:R-:W-:Y:S01]  /*19b0*/  F2FP.BF16.F32.PACK_AB R30, R50, R55 ;  /* 0x00000037321e723e */ /* 0x000fe200000010ff */
[----:B------:R-:W-:Y:S01]  /*19c0*/  IMAD.U32 R0, R39, 0x10000, RZ ;  /* 0x0001000027007824 */ /* 0x000fe200078e00ff */
[----:B------:R2:W-:Y:S01]  /*19d0*/  @P1 STG.E.128 desc[UR18][R32.64], R8 ;  /* 0x0000000820001986 */ /* 0x0005e2000c101d12 */
[----:B---3--:R-:W-:Y:S01]  /*19e0*/  FADD R20, R20, R41 ;  /* 0x0000002914147221 */ /* 0x008fe20000000000 */
[----:B------:R-:W-:Y:S01]  /*19f0*/  FADD R40, R23, R40 ;  /* 0x0000002817287221 */ /* 0x000fe20000000000 */
[----:B----4-:R-:W-:Y:S01]  /*1a00*/  FADD R16, R16, R27 ;  /* 0x0000001b10107221 */ /* 0x010fe20000000000 */
[----:B------:R-:W-:Y:S01]  /*1a10*/  FADD R18, R18, R43 ;  /* 0x0000002b12127221 */ /* 0x000fe20000000000 */
[----:B------:R-:W-:Y:S01]  /*1a20*/  FADD R17, R17, R26 ;  /* 0x0000001a11117221 */ /* 0x000fe20000000000 */
[----:B------:R-:W-:Y:S01]  /*1a30*/  FADD R19, R19, R38 ;  /* 0x0000002613137221 */ /* 0x000fe20000000000 */
[----:B------:R-:W-:Y:S01]  /*1a40*/  FADD R21, R21, R0 ;  /* 0x0000000015157221 */ /* 0x000fe20000000000 */
[----:B------:R-:W-:Y:S01]  /*1a50*/  IMAD.U32 R42, R42, 0x10000, RZ ;  /* 0x000100002a2a7824 */ /* 0x000fe200078e00ff */
[----:B------:R-:W-:Y:S01]  /*1a60*/  F2FP.BF16.F32.PACK_AB R31, R52, R61 ;  /* 0x0000003d341f723e */ /* 0x000fe200000010ff */
[----:B------:R-:W-:-:S04]  /*1a70*/  IMAD.WIDE R34, R2, 0x2, R24 ;  /* 0x0000000202227825 */ /* 0x000fc800078e0218 */
[----:B------:R-:W-:Y:S01]  /*1a80*/  IMAD.U32 R46, R46, 0x10000, RZ ;  /* 0x000100002e2e7824 */ /* 0x000fe200078e00ff */
[----:B------:R3:W-:Y:S01]  /*1a90*/  @P2 STG.E.128 desc[UR18][R34.64], R28 ;  /* 0x0000001c22002986 */ /* 0x0007e2000c101d12 */
[----:B------:R-:W-:Y:S02]  /*1aa0*/  IMAD.U32 R48, R48, 0x10000, RZ ;  /* 0x0001000030307824 */ /* 0x000fe400078e00ff */
[----:B-1----:R-:W-:Y:S01]  /*1ab0*/  FADD R12, R12, R45 ;  /* 0x0000002d0c0c7221 */ /* 0x002fe20000000000 */
[----:B--2---:R-:W-:Y:S01]  /*1ac0*/  FADD R11, R22, R47 ;  /* 0x0000002f160b7221 */ /* 0x004fe20000000000 */
[----:B------:R-:W-:Y:S01]  /*1ad0*/  IMAD.WIDE R2, R3, 0x2, R24 ;  /* 0x0000000203027825 */ /* 0x000fe200078e0218 */
[----:B------:R-:W-:-:S03]  /*1ae0*/  F2FP.BF16.F32.PACK_AB R8, R17, R16 ;  /* 0x000000101108723e */ /* 0x000fc600000010ff */
[----:B------:R-:W-:Y:S01]  /*1af0*/  FADD R13, R13, R44 ;  /* 0x0000002c0d0d7221 */ /* 0x000fe20000000000 */
[----:B------:R-:W-:Y:S01]  /*1b00*/  F2FP.BF16.F32.PACK_AB R9, R19, R18 ;  /* 0x000000121309723e */ /* 0x000fe200000010ff */
[----:B------:R-:W-:Y:S01]  /*1b10*/  FADD R14, R14, R49 ;  /* 0x000000310e0e7221 */ /* 0x000fe20000000000 */
[----:B------:R-:W-:Y:S01]  /*1b20*/  F2FP.BF16.F32.PACK_AB R10, R21, R20 ;  /* 0x00000014150a723e */ /* 0x000fe200000010ff */
[----:B------:R-:W-:Y:S01]  /*1b30*/  FADD R15, R15, R42 ;  /* 0x0000002a0f0f7221 */ /* 0x000fe20000000000 */
[----:B------:R-:W-:Y:S01]  /*1b40*/  F2FP.BF16.F32.PACK_AB R11, R40, R11 ;  /* 0x0000000b280b723e */ /* 0x000fe200000010ff */
[----:B------:R-:W-:Y:S01]  /*1b50*/  FADD R4, R4, R51 ;  /* 0x0000003304047221 */ /* 0x000fe20000000000 */
[----:B------:R-:W-:Y:S01]  /*1b60*/  FADD R6, R6, R53 ;  /* 0x0000003506067221 */ /* 0x000fe20000000000 */
[----:B------:R-:W-:Y:S01]  /*1b70*/  FADD R5, R5, R46 ;  /* 0x0000002e05057221 */ /* 0x000fe20000000000 */
[----:B------:R-:W-:Y:S01]  /*1b80*/  FADD R7, R7, R48 ;  /* 0x0000003007077221 */ /* 0x000fe20000000000 */
[----:B------:R3:W-:Y:S01]  /*1b90*/  @P3 STG.E.128 desc[UR18][R2.64], R8 ;  /* 0x0000000802003986 */ /* 0x0007e2000c101d12 */
[----:B------:R-:W-:Y:S01]  /*1ba0*/  F2FP.BF16.F32.PACK_AB R12, R13, R12 ;  /* 0x0000000c0d0c723e */ /* 0x000fe200000010ff */
[----:B------:R-:W-:Y:S01]  /*1bb0*/  IMAD.WIDE R36, R36, 0x2, R24 ;  /* 0x0000000224247825 */ /* 0x000fe200078e0218 */
[----:B------:R-:W-:-:S02]  /*1bc0*/  F2FP.BF16.F32.PACK_AB R13, R15, R14 ;  /* 0x0000000e0f0d723e */ /* 0x000fc400000010ff */
[----:B------:R-:W-:Y:S02]  /*1bd0*/  F2FP.BF16.F32.PACK_AB R14, R5, R4 ;  /* 0x00000004050e723e */ /* 0x000fe400000010ff */
[----:B------:R-:W-:Y:S01]  /*1be0*/  F2FP.BF16.F32.PACK_AB R15, R7, R6 ;  /* 0x00000006070f723e */ /* 0x000fe200000010ff */
[----:B------:R-:W-:Y:S06]  /*1bf0*/  @!P0 EXIT ;  /* 0x000000000000894d */ /* 0x000fec0003800000 */
[----:B------:R-:W-:Y:S01]  /*1c00*/  STG.E.128 desc[UR18][R36.64], R12 ;  /* 0x0000000c24007986 */ /* 0x000fe2000c101d12 */
[----:B------:R-:W-:Y:S05]  /*1c10*/  EXIT ;  /* 0x000000000000794d */ /* 0x000fea0003800000 */
.L_x_1:
[----:B------:R-:W-:-:S00]  /*1c20*/  BRA `(.L_x_1) ;  /* 0xfffffffc00fc7947 */ /* 0x000fc0000383ffff */
[----:B------:R-:W-:-:S00]  /*1c30*/  NOP ;  /* 0x0000000000007918 */ /* 0x000fc00000000000 */
        /* <DEDUP_REMOVED lines=12> */
.L_x_2:


//--------------------- .nv.shared.triton_mm      --------------------------
	.section	.nv.shared.triton_mm,"aw",@nobits
	.sectionflags	@""
	.align	16
	.zero		1024


//--------------------- .nv.constant0.triton_mm   --------------------------
	.section	.nv.constant0.triton_mm,"a",@progbits
	.sectionflags	@""
	.align	4
.nv.constant0.triton_mm:
	.zero		560
